//
// Generated by NVIDIA NVVM Compiler
//
// Compiler Build ID: CL-36424714
// Cuda compilation tools, release 13.0, V13.0.88
// Based on NVVM 20.0.0
//

.version 9.0
.target sm_100
.address_size 64

	// .globl	default_function_kernel_3

.visible .entry default_function_kernel_3(
	.param .u64 .ptr .align 1 default_function_kernel_3_param_0
)
.maxntid 1024
{
	.reg .b32 	%r<5>;
	.reg .b32 	%f<4>;
	.reg .b64 	%rd<5>;

	ld.param.u64 	%rd1, [default_function_kernel_3_param_0];
	cvta.to.global.u64 	%rd2, %rd1;
	mov.u32 	%r1, %ctaid.x;
	shl.b32 	%r2, %r1, 10;
	mov.u32 	%r3, %tid.x;
	or.b32  	%r4, %r2, %r3;
	mul.wide.u32 	%rd3, %r4, 4;
	add.s64 	%rd4, %rd2, %rd3;
	ld.global.f32 	%f1, [%rd4];
	mov.f32 	%f2, 0f41300000;
	sub.f32 	%f3, %f2, %f1;
	st.global.f32 	[%rd4], %f3;
	ret;

}
	// .globl	default_function_kernel_1
.visible .entry default_function_kernel_1(
	.param .u64 .ptr .align 1 default_function_kernel_1_param_0,
	.param .u64 .ptr .align 1 default_function_kernel_1_param_1
)
.maxntid 1024
{
	.reg .b16 	%rs<4>;
	.reg .b32 	%r<26>;
	.reg .b32 	%f<2>;
	.reg .b64 	%rd<9>;

	ld.param.u64 	%rd1, [default_function_kernel_1_param_0];
	ld.param.u64 	%rd2, [default_function_kernel_1_param_1];
	cvta.to.global.u64 	%rd3, %rd2;
	cvta.to.global.u64 	%rd4, %rd1;
	mov.u32 	%r1, %ctaid.x;
	shl.b32 	%r2, %r1, 6;
	mov.u32 	%r3, %tid.x;
	add.s32 	%r4, %r2, %r3;
	mul.hi.u32 	%r5, %r4, -2004318071;
	shr.u32 	%r6, %r5, 6;
	mul.lo.s32 	%r7, %r6, 120;
	sub.s32 	%r8, %r4, %r7;
	shl.b32 	%r9, %r8, 7;
	shl.b32 	%r10, %r1, 7;
	shr.u32 	%r11, %r3, 3;
	or.b32  	%r12, %r10, %r11;
	mul.hi.u32 	%r13, %r12, -2004318071;
	shr.u32 	%r14, %r13, 8;
	mul.lo.s32 	%r15, %r14, 480;
	sub.s32 	%r16, %r12, %r15;
	cvt.u16.u32 	%rs1, %r16;
	mul.hi.u16 	%rs2, %rs1, 4370;
	shl.b16 	%rs3, %rs2, 2;
	cvt.u32.u16 	%r17, %rs3;
	shl.b32 	%r18, %r1, 2;
	shr.u32 	%r19, %r3, 8;
	or.b32  	%r20, %r18, %r19;
	mul.hi.u32 	%r21, %r20, -2004318071;
	shr.u32 	%r22, %r21, 3;
	add.s32 	%r23, %r9, %r22;
	add.s32 	%r24, %r23, %r17;
	mul.wide.u32 	%rd5, %r24, 4;
	add.s64 	%rd6, %rd4, %rd5;
	ld.global.nc.f32 	%f1, [%rd6];
	mad.lo.s32 	%r25, %r1, 960, %r4;
	mul.wide.u32 	%rd7, %r25, 4;
	add.s64 	%rd8, %rd3, %rd7;
	st.global.f32 	[%rd8], %f1;
	ret;

}
	// .globl	default_function_kernel
.visible .entry default_function_kernel(
	.param .u64 .ptr .align 1 default_function_kernel_param_0,
	.param .u64 .ptr .align 1 default_function_kernel_param_1
)
.maxntid 1024
{
	.reg .b32 	%r<5>;
	.reg .b32 	%f<2>;
	.reg .b64 	%rd<8>;

	ld.param.u64 	%rd1, [default_function_kernel_param_0];
	ld.param.u64 	%rd2, [default_function_kernel_param_1];
	cvta.to.global.u64 	%rd3, %rd1;
	cvta.to.global.u64 	%rd4, %rd2;
	mov.u32 	%r1, %ctaid.x;
	shl.b32 	%r2, %r1, 10;
	mov.u32 	%r3, %tid.x;
	or.b32  	%r4, %r2, %r3;
	mul.wide.u32 	%rd5, %r4, 4;
	add.s64 	%rd6, %rd4, %rd5;
	ld.global.nc.f32 	%f1, [%rd6];
	add.s64 	%rd7, %rd3, %rd5;
	st.global.f32 	[%rd7], %f1;
	ret;

}
	// .globl	default_function_kernel_2
.visible .entry default_function_kernel_2(
	.param .u64 .ptr .align 1 default_function_kernel_2_param_0
)
.maxntid 1024
{
	.reg .b32 	%r<5>;
	.reg .b32 	%f<3>;
	.reg .b64 	%rd<5>;

	ld.param.u64 	%rd1, [default_function_kernel_2_param_0];
	cvta.to.global.u64 	%rd2, %rd1;
	mov.u32 	%r1, %ctaid.x;
	shl.b32 	%r2, %r1, 10;
	mov.u32 	%r3, %tid.x;
	or.b32  	%r4, %r2, %r3;
	mul.wide.u32 	%rd3, %r4, 4;
	add.s64 	%rd4, %rd2, %rd3;
	ld.global.f32 	%f1, [%rd4];
	add.f32 	%f2, %f1, 0f40400000;
	st.global.f32 	[%rd4], %f2;
	ret;

}
	// .globl	default_function_kernel_4
.visible .entry default_function_kernel_4(
	.param .u64 .ptr .align 1 default_function_kernel_4_param_0,
	.param .u64 .ptr .align 1 default_function_kernel_4_param_1
)
.maxntid 1024
{
	.reg .b32 	%r<5>;
	.reg .b32 	%f<4>;
	.reg .b64 	%rd<8>;

	ld.param.u64 	%rd1, [default_function_kernel_4_param_0];
	ld.param.u64 	%rd2, [default_function_kernel_4_param_1];
	cvta.to.global.u64 	%rd3, %rd2;
	cvta.to.global.u64 	%rd4, %rd1;
	mov.u32 	%r1, %ctaid.x;
	shl.b32 	%r2, %r1, 10;
	mov.u32 	%r3, %tid.x;
	or.b32  	%r4, %r2, %r3;
	mul.wide.u32 	%rd5, %r4, 4;
	add.s64 	%rd6, %rd4, %rd5;
	ld.global.f32 	%f1, [%rd6];
	add.s64 	%rd7, %rd3, %rd5;
	ld.global.nc.f32 	%f2, [%rd7];
	mul.f32 	%f3, %f1, %f2;
	st.global.f32 	[%rd6], %f3;
	ret;

}
	// .globl	default_function_kernel_5
.visible .entry default_function_kernel_5(
	.param .u64 .ptr .align 1 default_function_kernel_5_param_0,
	.param .u64 .ptr .align 1 default_function_kernel_5_param_1
)
.maxntid 1024
{
	.reg .pred 	%p<10>;
	.reg .b32 	%r<16>;
	.reg .b32 	%f<65>;
	.reg .b64 	%rd<9>;

	ld.param.u64 	%rd1, [default_function_kernel_5_param_0];
	ld.param.u64 	%rd2, [default_function_kernel_5_param_1];
	cvta.to.global.u64 	%rd3, %rd2;
	mov.u32 	%r2, %ctaid.x;
	shl.b32 	%r3, %r2, 10;
	mov.u32 	%r4, %tid.x;
	or.b32  	%r1, %r3, %r4;
	mul.wide.u32 	%rd4, %r1, 4;
	add.s64 	%rd5, %rd3, %rd4;
	ld.global.nc.f32 	%f1, [%rd5];
	abs.f32 	%f2, %f1;
	setp.eq.f32 	%p1, %f1, 0f3F800000;
	mov.f32 	%f64, 0f3F800000;
	@%p1 bra 	$L__BB5_5;
	setp.num.f32 	%p2, %f2, %f2;
	@%p2 bra 	$L__BB5_3;
	mov.f32 	%f63, 0f40000000;
	add.rn.f32 	%f64, %f1, %f63;
	bra.uni 	$L__BB5_5;
$L__BB5_3:
	setp.lt.f32 	%p3, %f2, 0f00800000;
	mul.f32 	%f8, %f2, 0f4B800000;
	selp.f32 	%f9, %f8, %f2, %p3;
	mov.b32 	%r5, %f9;
	add.s32 	%r6, %r5, -1060439283;
	and.b32  	%r7, %r6, -8388608;
	sub.s32 	%r8, %r5, %r7;
	mov.b32 	%f10, %r8;
	cvt.rn.f32.s32 	%f11, %r7;
	selp.f32 	%f12, 0fC1C00000, 0f00000000, %p3;
	fma.rn.f32 	%f13, %f11, 0f34000000, %f12;
	add.f32 	%f14, %f10, 0fBF800000;
	add.f32 	%f15, %f10, 0f3F800000;
	rcp.approx.ftz.f32 	%f16, %f15;
	add.f32 	%f17, %f14, %f14;
	mul.f32 	%f18, %f17, %f16;
	mul.f32 	%f19, %f18, %f18;
	neg.f32 	%f20, %f18;
	sub.f32 	%f21, %f14, %f18;
	add.f32 	%f22, %f21, %f21;
	fma.rn.f32 	%f23, %f20, %f14, %f22;
	mul.rn.f32 	%f24, %f16, %f23;
	fma.rn.f32 	%f25, %f19, 0f3A2C32E4, 0f3B52E7DB;
	fma.rn.f32 	%f26, %f25, %f19, 0f3C93BB73;
	fma.rn.f32 	%f27, %f26, %f19, 0f3DF6384F;
	mul.rn.f32 	%f28, %f27, %f19;
	fma.rn.f32 	%f29, %f18, 0f3FB8AA3B, %f13;
	mul.f32 	%f30, %f28, 0f40400000;
	sub.f32 	%f31, %f13, %f29;
	fma.rn.f32 	%f32, %f18, 0f3FB8AA3B, %f31;
	fma.rn.f32 	%f33, %f24, 0f3FB8AA3B, %f32;
	fma.rn.f32 	%f34, %f18, 0f32A55E34, %f33;
	fma.rn.f32 	%f35, %f30, %f24, %f34;
	fma.rn.f32 	%f36, %f28, %f18, %f35;
	add.rn.f32 	%f37, %f29, %f36;
	mov.f32 	%f38, 0f40000000;
	mul.rn.f32 	%f39, %f37, %f38;
	cvt.rni.f32.f32 	%f40, %f39;
	sub.f32 	%f41, %f39, %f40;
	neg.f32 	%f42, %f39;
	fma.rn.f32 	%f43, %f37, 0f40000000, %f42;
	neg.f32 	%f44, %f29;
	add.rn.f32 	%f45, %f37, %f44;
	neg.f32 	%f46, %f45;
	add.rn.f32 	%f47, %f36, %f46;
	fma.rn.f32 	%f48, %f47, 0f40000000, %f43;
	add.f32 	%f49, %f41, %f48;
	setp.gt.f32 	%p4, %f40, 0f00000000;
	selp.b32 	%r9, 0, -2097152000, %p4;
	setp.neu.f32 	%p5, %f1, 0f00000000;
	setp.neu.f32 	%p6, %f2, 0f7F800000;
	setp.lt.f32 	%p7, %f39, 0f00000000;
	selp.f32 	%f50, 0f00000000, 0f7F800000, %p7;
	abs.f32 	%f51, %f39;
	setp.gt.f32 	%p8, %f51, 0f43180000;
	cvt.rzi.s32.f32 	%r10, %f40;
	shl.b32 	%r11, %r10, 23;
	sub.s32 	%r12, %r11, %r9;
	mov.b32 	%f52, %r12;
	add.s32 	%r13, %r9, 2130706432;
	mov.b32 	%f53, %r13;
	fma.rn.f32 	%f54, %f49, 0f391FCB8E, 0f3AAF85ED;
	fma.rn.f32 	%f55, %f54, %f49, 0f3C1D9856;
	fma.rn.f32 	%f56, %f55, %f49, 0f3D6357BB;
	fma.rn.f32 	%f57, %f56, %f49, 0f3E75FDEC;
	fma.rn.f32 	%f58, %f57, %f49, 0f3F317218;
	fma.rn.f32 	%f59, %f58, %f49, 0f3F800000;
	mul.f32 	%f60, %f59, %f53;
	mul.f32 	%f61, %f60, %f52;
	selp.f32 	%f64, %f50, %f61, %p8;
	and.pred  	%p9, %p5, %p6;
	@%p9 bra 	$L__BB5_5;
	add.f32 	%f62, %f1, %f1;
	mov.b32 	%r14, %f62;
	and.b32  	%r15, %r14, 2147483647;
	mov.b32 	%f64, %r15;
$L__BB5_5:
	cvta.to.global.u64 	%rd6, %rd1;
	add.s64 	%rd8, %rd6, %rd4;
	st.global.f32 	[%rd8], %f64;
	ret;

}


// ===== COMPILED SASS (sm_100) =====

	.target	sm_100

	.elftype	@"ET_EXEC"


//--------------------- .note.nv.tkinfo           --------------------------
	.section	.note.nv.tkinfo,"",@"SHT_NOTE"
	.sectionflags	@"SHF_NOTE_NV_TKINFO"
	.tkinfo
        /*0018*/ 	.word	0x00000002
        /*0030*/ 	.string	""
        /*0030*/ 	.string	"ptxas"
        /*0030*/ 	.string	"Cuda compilation tools, release 13.0, V13.0.88"
        /*0030*/ 	.string	"Build cuda_13.0.r13.0/compiler.36424714_0"
        /*0030*/ 	.string	"-arch sm_100 -m 64 "



//--------------------- .note.nv.cuinfo           --------------------------
	.section	.note.nv.cuinfo,"",@"SHT_NOTE"
	.sectionflags	@"SHF_NOTE_NV_CUINFO"
        /*0018*/ 	.short	0x0002
        /*001a*/ 	.short	0x0064
        /*001c*/ 	.short	0x0082
	.zero		2


//--------------------- .nv.info                  --------------------------
	.section	.nv.info,"",@"SHT_CUDA_INFO"
	.align	4


	//----- nvinfo : EIATTR_REGCOUNT
	.align		4
        /*0000*/ 	.byte	0x04, 0x2f
        /*0002*/ 	.short	(.L_1 - .L_0)
	.align		4
.L_0:
        /*0004*/ 	.word	index@(default_function_kernel_3)
        /*0008*/ 	.word	0x00000008


	//----- nvinfo : EIATTR_FRAME_SIZE
	.align		4
.L_1:
        /*000c*/ 	.byte	0x04, 0x11
        /*000e*/ 	.short	(.L_3 - .L_2)
	.align		4
.L_2:
        /*0010*/ 	.word	index@(default_function_kernel_3)
        /*0014*/ 	.word	0x00000000


	//----- nvinfo : EIATTR_REGCOUNT
	.align		4
.L_3:
        /*0018*/ 	.byte	0x04, 0x2f
        /*001a*/ 	.short	(.L_5 - .L_4)
	.align		4
.L_4:
        /*001c*/ 	.word	index@(default_function_kernel_1)
        /*0020*/ 	.word	0x0000000c


	//----- nvinfo : EIATTR_FRAME_SIZE
	.align		4
.L_5:
        /*0024*/ 	.byte	0x04, 0x11
        /*0026*/ 	.short	(.L_7 - .L_6)
	.align		4
.L_6:
        /*0028*/ 	.word	index@(default_function_kernel_1)
        /*002c*/ 	.word	0x00000000


	//----- nvinfo : EIATTR_REGCOUNT
	.align		4
.L_7:
        /*0030*/ 	.byte	0x04, 0x2f
        /*0032*/ 	.short	(.L_9 - .L_8)
	.align		4
.L_8:
        /*0034*/ 	.word	index@(default_function_kernel)
        /*0038*/ 	.word	0x0000000a


	//----- nvinfo : EIATTR_FRAME_SIZE
	.align		4
.L_9:
        /*003c*/ 	.byte	0x04, 0x11
        /*003e*/ 	.short	(.L_11 - .L_10)
	.align		4
.L_10:
        /*0040*/ 	.word	index@(default_function_kernel)
        /*0044*/ 	.word	0x00000000


	//----- nvinfo : EIATTR_REGCOUNT
	.align		4
.L_11:
        /*0048*/ 	.byte	0x04, 0x2f
        /*004a*/ 	.short	(.L_13 - .L_12)
	.align		4
.L_12:
        /*004c*/ 	.word	index@(default_function_kernel_2)
        /*0050*/ 	.word	0x00000008


	//----- nvinfo : EIATTR_FRAME_SIZE
	.align		4
.L_13:
        /*0054*/ 	.byte	0x04, 0x11
        /*0056*/ 	.short	(.L_15 - .L_14)
	.align		4
.L_14:
        /*0058*/ 	.word	index@(default_function_kernel_2)
        /*005c*/ 	.word	0x00000000


	//----- nvinfo : EIATTR_REGCOUNT
	.align		4
.L_15:
        /*0060*/ 	.byte	0x04, 0x2f
        /*0062*/ 	.short	(.L_17 - .L_16)
	.align		4
.L_16:
        /*0064*/ 	.word	index@(default_function_kernel_4)
        /*0068*/ 	.word	0x0000000a


	//----- nvinfo : EIATTR_FRAME_SIZE
	.align		4
.L_17:
        /*006c*/ 	.byte	0x04, 0x11
        /*006e*/ 	.short	(.L_19 - .L_18)
	.align		4
.L_18:
        /*0070*/ 	.word	index@(default_function_kernel_4)
        /*0074*/ 	.word	0x00000000


	//----- nvinfo : EIATTR_REGCOUNT
	.align		4
.L_19:
        /*0078*/ 	.byte	0x04, 0x2f
        /*007a*/ 	.short	(.L_21 - .L_20)
	.align		4
.L_20:
        /*007c*/ 	.word	index@(default_function_kernel_5)
        /*0080*/ 	.word	0x00000010


	//----- nvinfo : EIATTR_FRAME_SIZE
	.align		4
.L_21:
        /*0084*/ 	.byte	0x04, 0x11
        /*0086*/ 	.short	(.L_23 - .L_22)
	.align		4
.L_22:
        /*0088*/ 	.word	index@(default_function_kernel_5)
        /*008c*/ 	.word	0x00000000


	//----- nvinfo : EIATTR_MIN_STACK_SIZE
	.align		4
.L_23:
        /*0090*/ 	.byte	0x04, 0x12
        /*0092*/ 	.short	(.L_25 - .L_24)
	.align		4
.L_24:
        /*0094*/ 	.word	index@(default_function_kernel_5)
        /*0098*/ 	.word	0x00000000


	//----- nvinfo : EIATTR_MIN_STACK_SIZE
	.align		4
.L_25:
        /*009c*/ 	.byte	0x04, 0x12
        /*009e*/ 	.short	(.L_27 - .L_26)
	.align		4
.L_26:
        /*00a0*/ 	.word	index@(default_function_kernel_4)
        /*00a4*/ 	.word	0x00000000


	//----- nvinfo : EIATTR_MIN_STACK_SIZE
	.align		4
.L_27:
        /*00a8*/ 	.byte	0x04, 0x12
        /*00aa*/ 	.short	(.L_29 - .L_28)
	.align		4
.L_28:
        /*00ac*/ 	.word	index@(default_function_kernel_2)
        /*00b0*/ 	.word	0x00000000


	//----- nvinfo : EIATTR_MIN_STACK_SIZE
	.align		4
.L_29:
        /*00b4*/ 	.byte	0x04, 0x12
        /*00b6*/ 	.short	(.L_31 - .L_30)
	.align		4
.L_30:
        /*00b8*/ 	.word	index@(default_function_kernel)
        /*00bc*/ 	.word	0x00000000


	//----- nvinfo : EIATTR_MIN_STACK_SIZE
	.align		4
.L_31:
        /*00c0*/ 	.byte	0x04, 0x12
        /*00c2*/ 	.short	(.L_33 - .L_32)
	.align		4
.L_32:
        /*00c4*/ 	.word	index@(default_function_kernel_1)
        /*00c8*/ 	.word	0x00000000


	//----- nvinfo : EIATTR_MIN_STACK_SIZE
	.align		4
.L_33:
        /*00cc*/ 	.byte	0x04, 0x12
        /*00ce*/ 	.short	(.L_35 - .L_34)
	.align		4
.L_34:
        /*00d0*/ 	.word	index@(default_function_kernel_3)
        /*00d4*/ 	.word	0x00000000
.L_35:


//--------------------- .nv.compat                --------------------------
	.section	.nv.compat,"",@"SHT_CUDA_COMPAT_INFO"
	.align	4
        /*0000*/ 	.byte	0x02, 0x09, 0x00, 0x00, 0x02, 0x02, 0x01, 0x00, 0x02, 0x05, 0x05, 0x00, 0x03, 0x07, 0x01, 0x01
        /*0010*/ 	.byte	0x02, 0x03, 0x00, 0x00, 0x02, 0x06, 0x01, 0x00, 0x04, 0x0b, 0x08, 0x00, 0x01, 0x00, 0x00, 0x00
        /*0020*/ 	.byte	0x00, 0x00, 0x00, 0x00


//--------------------- .nv.info.default_function_kernel_5 --------------------------
	.section	.nv.info.default_function_kernel_5,"",@"SHT_CUDA_INFO"
	.sectionflags	@""
	.align	4


	//----- nvinfo : EIATTR_CUDA_API_VERSION
	.align		4
        /*0000*/ 	.byte	0x04, 0x37
        /*0002*/ 	.short	(.L_37 - .L_36)
.L_36:
        /*0004*/ 	.word	0x00000082


	//----- nvinfo : EIATTR_KPARAM_INFO
	.align		4
.L_37:
        /*0008*/ 	.byte	0x04, 0x17
        /*000a*/ 	.short	(.L_39 - .L_38)
.L_38:
        /*000c*/ 	.word	0x00000000
        /*0010*/ 	.short	0x0001
        /*0012*/ 	.short	0x0008
        /*0014*/ 	.byte	0x00, 0xf5, 0x21, 0x00


	//----- nvinfo : EIATTR_KPARAM_INFO
	.align		4
.L_39:
        /*0018*/ 	.byte	0x04, 0x17
        /*001a*/ 	.short	(.L_41 - .L_40)
.L_40:
        /*001c*/ 	.word	0x00000000
        /*0020*/ 	.short	0x0000
        /*0022*/ 	.short	0x0000
        /*0024*/ 	.byte	0x00, 0xf5, 0x21, 0x00


	//----- nvinfo : EIATTR_SPARSE_MMA_MASK
	.align		4
.L_41:
        /*0028*/ 	.byte	0x03, 0x50
        /*002a*/ 	.short	0x0000


	//----- nvinfo : EIATTR_MAXREG_COUNT
	.align		4
        /*002c*/ 	.byte	0x03, 0x1b
        /*002e*/ 	.short	0x0040


	//----- nvinfo : EIATTR_MERCURY_ISA_VERSION
	.align		4
        /*0030*/ 	.byte	0x03, 0x5f
        /*0032*/ 	.short	0x0101


	//----- nvinfo : EIATTR_VRC_CTA_INIT_COUNT
	.align		4
        /*0034*/ 	.byte	0x02, 0x4a
	.zero		1
	.zero		1


	//----- nvinfo : EIATTR_EXIT_INSTR_OFFSETS
	.align		4
        /*0038*/ 	.byte	0x04, 0x1c
        /*003a*/ 	.short	(.L_43 - .L_42)


	//   ....[0]....
.L_42:
        /*003c*/ 	.word	0x00000520


	//----- nvinfo : EIATTR_MAX_THREADS
	.align		4
.L_43:
        /*0040*/ 	.byte	0x04, 0x05
        /*0042*/ 	.short	(.L_45 - .L_44)
.L_44:
        /*0044*/ 	.word	0x00000400
        /*0048*/ 	.word	0x00000001
        /*004c*/ 	.word	0x00000001


	//----- nvinfo : EIATTR_CRS_STACK_SIZE
	.align		4
.L_45:
        /*0050*/ 	.byte	0x04, 0x1e
        /*0052*/ 	.short	(.L_47 - .L_46)
.L_46:
        /*0054*/ 	.word	0x00000000


	//----- nvinfo : EIATTR_CBANK_PARAM_SIZE
	.align		4
.L_47:
        /*0058*/ 	.byte	0x03, 0x19
        /*005a*/ 	.short	0x0010


	//----- nvinfo : EIATTR_PARAM_CBANK
	.align		4
        /*005c*/ 	.byte	0x04, 0x0a
        /*005e*/ 	.short	(.L_49 - .L_48)
	.align		4
.L_48:
        /*0060*/ 	.word	index@(.nv.constant0.default_function_kernel_5)
        /*0064*/ 	.short	0x0380
        /*0066*/ 	.short	0x0010


	//----- nvinfo : EIATTR_SW_WAR
	.align		4
.L_49:
        /*0068*/ 	.byte	0x04, 0x36
        /*006a*/ 	.short	(.L_51 - .L_50)
.L_50:
        /*006c*/ 	.word	0x00000008
.L_51:


//--------------------- .nv.info.default_function_kernel_4 --------------------------
	.section	.nv.info.default_function_kernel_4,"",@"SHT_CUDA_INFO"
	.sectionflags	@""
	.align	4


	//----- nvinfo : EIATTR_CUDA_API_VERSION
	.align		4
        /*0000*/ 	.byte	0x04, 0x37
        /*0002*/ 	.short	(.L_53 - .L_52)
.L_52:
        /*0004*/ 	.word	0x00000082


	//----- nvinfo : EIATTR_KPARAM_INFO
	.align		4
.L_53:
        /*0008*/ 	.byte	0x04, 0x17
        /*000a*/ 	.short	(.L_55 - .L_54)
.L_54:
        /*000c*/ 	.word	0x00000000
        /*0010*/ 	.short	0x0001
        /*0012*/ 	.short	0x0008
        /*0014*/ 	.byte	0x00, 0xf5, 0x21, 0x00


	//----- nvinfo : EIATTR_KPARAM_INFO
	.align		4
.L_55:
        /*0018*/ 	.byte	0x04, 0x17
        /*001a*/ 	.short	(.L_57 - .L_56)
.L_56:
        /*001c*/ 	.word	0x00000000
        /*0020*/ 	.short	0x0000
        /*0022*/ 	.short	0x0000
        /*0024*/ 	.byte	0x00, 0xf5, 0x21, 0x00


	//----- nvinfo : EIATTR_SPARSE_MMA_MASK
	.align		4
.L_57:
        /*0028*/ 	.byte	0x03, 0x50
        /*002a*/ 	.short	0x0000


	//----- nvinfo : EIATTR_MAXREG_COUNT
	.align		4
        /*002c*/ 	.byte	0x03, 0x1b
        /*002e*/ 	.short	0x0040


	//----- nvinfo : EIATTR_MERCURY_ISA_VERSION
	.align		4
        /*0030*/ 	.byte	0x03, 0x5f
        /*0032*/ 	.short	0x0101


	//----- nvinfo : EIATTR_VRC_CTA_INIT_COUNT
	.align		4
        /*0034*/ 	.byte	0x02, 0x4a
	.zero		1
	.zero		1


	//----- nvinfo : EIATTR_EXIT_INSTR_OFFSETS
	.align		4
        /*0038*/ 	.byte	0x04, 0x1c
        /*003a*/ 	.short	(.L_59 - .L_58)


	//   ....[0]....
.L_58:
        /*003c*/ 	.word	0x000000e0


	//----- nvinfo : EIATTR_MAX_THREADS
	.align		4
.L_59:
        /*0040*/ 	.byte	0x04, 0x05
        /*0042*/ 	.short	(.L_61 - .L_60)
.L_60:
        /*0044*/ 	.word	0x00000400
        /*0048*/ 	.word	0x00000001
        /*004c*/ 	.word	0x00000001


	//----- nvinfo : EIATTR_CBANK_PARAM_SIZE
	.align		4
.L_61:
        /*0050*/ 	.byte	0x03, 0x19
        /*0052*/ 	.short	0x0010


	//----- nvinfo : EIATTR_PARAM_CBANK
	.align		4
        /*0054*/ 	.byte	0x04, 0x0a
        /*0056*/ 	.short	(.L_63 - .L_62)
	.align		4
.L_62:
        /*0058*/ 	.word	index@(.nv.constant0.default_function_kernel_4)
        /*005c*/ 	.short	0x0380
        /*005e*/ 	.short	0x0010


	//----- nvinfo : EIATTR_SW_WAR
	.align		4
.L_63:
        /*0060*/ 	.byte	0x04, 0x36
        /*0062*/ 	.short	(.L_65 - .L_64)
.L_64:
        /*0064*/ 	.word	0x00000008
.L_65:


//--------------------- .nv.info.default_function_kernel_2 --------------------------
	.section	.nv.info.default_function_kernel_2,"",@"SHT_CUDA_INFO"
	.sectionflags	@""
	.align	4


	//----- nvinfo : EIATTR_CUDA_API_VERSION
	.align		4
        /*0000*/ 	.byte	0x04, 0x37
        /*0002*/ 	.short	(.L_67 - .L_66)
.L_66:
        /*0004*/ 	.word	0x00000082


	//----- nvinfo : EIATTR_KPARAM_INFO
	.align		4
.L_67:
        /*0008*/ 	.byte	0x04, 0x17
        /*000a*/ 	.short	(.L_69 - .L_68)
.L_68:
        /*000c*/ 	.word	0x00000000
        /*0010*/ 	.short	0x0000
        /*0012*/ 	.short	0x0000
        /*0014*/ 	.byte	0x00, 0xf5, 0x21, 0x00


	//----- nvinfo : EIATTR_SPARSE_MMA_MASK
	.align		4
.L_69:
        /*0018*/ 	.byte	0x03, 0x50
        /*001a*/ 	.short	0x0000


	//----- nvinfo : EIATTR_MAXREG_COUNT
	.align		4
        /*001c*/ 	.byte	0x03, 0x1b
        /*001e*/ 	.short	0x0040


	//----- nvinfo : EIATTR_MERCURY_ISA_VERSION
	.align		4
        /*0020*/ 	.byte	0x03, 0x5f
        /*0022*/ 	.short	0x0101


	//----- nvinfo : EIATTR_VRC_CTA_INIT_COUNT
	.align		4
        /*0024*/ 	.byte	0x02, 0x4a
	.zero		1
	.zero		1


	//----- nvinfo : EIATTR_EXIT_INSTR_OFFSETS
	.align		4
        /*0028*/ 	.byte	0x04, 0x1c
        /*002a*/ 	.short	(.L_71 - .L_70)


	//   ....[0]....
.L_70:
        /*002c*/ 	.word	0x000000b0


	//----- nvinfo : EIATTR_MAX_THREADS
	.align		4
.L_71:
        /*0030*/ 	.byte	0x04, 0x05
        /*0032*/ 	.short	(.L_73 - .L_72)
.L_72:
        /*0034*/ 	.word	0x00000400
        /*0038*/ 	.word	0x00000001
        /*003c*/ 	.word	0x00000001


	//----- nvinfo : EIATTR_CBANK_PARAM_SIZE
	.align		4
.L_73:
        /*0040*/ 	.byte	0x03, 0x19
        /*0042*/ 	.short	0x0008


	//----- nvinfo : EIATTR_PARAM_CBANK
	.align		4
        /*0044*/ 	.byte	0x04, 0x0a
        /*0046*/ 	.short	(.L_75 - .L_74)
	.align		4
.L_74:
        /*0048*/ 	.word	index@(.nv.constant0.default_function_kernel_2)
        /*004c*/ 	.short	0x0380
        /*004e*/ 	.short	0x0008


	//----- nvinfo : EIATTR_SW_WAR
	.align		4
.L_75:
        /*0050*/ 	.byte	0x04, 0x36
        /*0052*/ 	.short	(.L_77 - .L_76)
.L_76:
        /*0054*/ 	.word	0x00000008
.L_77:


//--------------------- .nv.info.default_function_kernel --------------------------
	.section	.nv.info.default_function_kernel,"",@"SHT_CUDA_INFO"
	.sectionflags	@""
	.align	4


	//----- nvinfo : EIATTR_CUDA_API_VERSION
	.align		4
        /*0000*/ 	.byte	0x04, 0x37
        /*0002*/ 	.short	(.L_79 - .L_78)
.L_78:
        /*0004*/ 	.word	0x00000082


	//----- nvinfo : EIATTR_KPARAM_INFO
	.align		4
.L_79:
        /*0008*/ 	.byte	0x04, 0x17
        /*000a*/ 	.short	(.L_81 - .L_80)
.L_80:
        /*000c*/ 	.word	0x00000000
        /*0010*/ 	.short	0x0001
        /*0012*/ 	.short	0x0008
        /*0014*/ 	.byte	0x00, 0xf5, 0x21, 0x00


	//----- nvinfo : EIATTR_KPARAM_INFO
	.align		4
.L_81:
        /*0018*/ 	.byte	0x04, 0x17
        /*001a*/ 	.short	(.L_83 - .L_82)
.L_82:
        /*001c*/ 	.word	0x00000000
        /*0020*/ 	.short	0x0000
        /*0022*/ 	.short	0x0000
        /*0024*/ 	.byte	0x00, 0xf5, 0x21, 0x00


	//----- nvinfo : EIATTR_SPARSE_MMA_MASK
	.align		4
.L_83:
        /*0028*/ 	.byte	0x03, 0x50
        /*002a*/ 	.short	0x0000


	//----- nvinfo : EIATTR_MAXREG_COUNT
	.align		4
        /*002c*/ 	.byte	0x03, 0x1b
        /*002e*/ 	.short	0x0040


	//----- nvinfo : EIATTR_MERCURY_ISA_VERSION
	.align		4
        /*0030*/ 	.byte	0x03, 0x5f
        /*0032*/ 	.short	0x0101


	//----- nvinfo : EIATTR_VRC_CTA_INIT_COUNT
	.align		4
        /*0034*/ 	.byte	0x02, 0x4a
	.zero		1
	.zero		1


	//----- nvinfo : EIATTR_EXIT_INSTR_OFFSETS
	.align		4
        /*0038*/ 	.byte	0x04, 0x1c
        /*003a*/ 	.short	(.L_85 - .L_84)


	//   ....[0]....
.L_84:
        /*003c*/ 	.word	0x000000c0


	//----- nvinfo : EIATTR_MAX_THREADS
	.align		4
.L_85:
        /*0040*/ 	.byte	0x04, 0x05
        /*0042*/ 	.short	(.L_87 - .L_86)
.L_86:
        /*0044*/ 	.word	0x00000400
        /*0048*/ 	.word	0x00000001
        /*004c*/ 	.word	0x00000001


	//----- nvinfo : EIATTR_CBANK_PARAM_SIZE
	.align		4
.L_87:
        /*0050*/ 	.byte	0x03, 0x19
        /*0052*/ 	.short	0x0010


	//----- nvinfo : EIATTR_PARAM_CBANK
	.align		4
        /*0054*/ 	.byte	0x04, 0x0a
        /*0056*/ 	.short	(.L_89 - .L_88)
	.align		4
.L_88:
        /*0058*/ 	.word	index@(.nv.constant0.default_function_kernel)
        /*005c*/ 	.short	0x0380
        /*005e*/ 	.short	0x0010


	//----- nvinfo : EIATTR_SW_WAR
	.align		4
.L_89:
        /*0060*/ 	.byte	0x04, 0x36
        /*0062*/ 	.short	(.L_91 - .L_90)
.L_90:
        /*0064*/ 	.word	0x00000008
.L_91:


//--------------------- .nv.info.default_function_kernel_1 --------------------------
	.section	.nv.info.default_function_kernel_1,"",@"SHT_CUDA_INFO"
	.sectionflags	@""
	.align	4


	//----- nvinfo : EIATTR_CUDA_API_VERSION
	.align		4
        /*0000*/ 	.byte	0x04, 0x37
        /*0002*/ 	.short	(.L_93 - .L_92)
.L_92:
        /*0004*/ 	.word	0x00000082


	//----- nvinfo : EIATTR_KPARAM_INFO
	.align		4
.L_93:
        /*0008*/ 	.byte	0x04, 0x17
        /*000a*/ 	.short	(.L_95 - .L_94)
.L_94:
        /*000c*/ 	.word	0x00000000
        /*0010*/ 	.short	0x0001
        /*0012*/ 	.short	0x0008
        /*0014*/ 	.byte	0x00, 0xf5, 0x21, 0x00


	//----- nvinfo : EIATTR_KPARAM_INFO
	.align		4
.L_95:
        /*0018*/ 	.byte	0x04, 0x17
        /*001a*/ 	.short	(.L_97 - .L_96)
.L_96:
        /*001c*/ 	.word	0x00000000
        /*0020*/ 	.short	0x0000
        /*0022*/ 	.short	0x0000
        /*0024*/ 	.byte	0x00, 0xf5, 0x21, 0x00


	//----- nvinfo : EIATTR_SPARSE_MMA_MASK
	.align		4
.L_97:
        /*0028*/ 	.byte	0x03, 0x50
        /*002a*/ 	.short	0x0000


	//----- nvinfo : EIATTR_MAXREG_COUNT
	.align		4
        /*002c*/ 	.byte	0x03, 0x1b
        /*002e*/ 	.short	0x0040


	//----- nvinfo : EIATTR_MERCURY_ISA_VERSION
	.align		4
        /*0030*/ 	.byte	0x03, 0x5f
        /*0032*/ 	.short	0x0101


	//----- nvinfo : EIATTR_VRC_CTA_INIT_COUNT
	.align		4
        /*0034*/ 	.byte	0x02, 0x4a
	.zero		1
	.zero		1


	//----- nvinfo : EIATTR_EXIT_INSTR_OFFSETS
	.align		4
        /*0038*/ 	.byte	0x04, 0x1c
        /*003a*/ 	.short	(.L_99 - .L_98)


	//   ....[0]....
.L_98:
        /*003c*/ 	.word	0x00000210


	//----- nvinfo : EIATTR_MAX_THREADS
	.align		4
.L_99:
        /*0040*/ 	.byte	0x04, 0x05
        /*0042*/ 	.short	(.L_101 - .L_100)
.L_100:
        /*0044*/ 	.word	0x00000400
        /*0048*/ 	.word	0x00000001
        /*004c*/ 	.word	0x00000001


	//----- nvinfo : EIATTR_CBANK_PARAM_SIZE
	.align		4
.L_101:
        /*0050*/ 	.byte	0x03, 0x19
        /*0052*/ 	.short	0x0010


	//----- nvinfo : EIATTR_PARAM_CBANK
	.align		4
        /*0054*/ 	.byte	0x04, 0x0a
        /*0056*/ 	.short	(.L_103 - .L_102)
	.align		4
.L_102:
        /*0058*/ 	.word	index@(.nv.constant0.default_function_kernel_1)
        /*005c*/ 	.short	0x0380
        /*005e*/ 	.short	0x0010


	//----- nvinfo : EIATTR_SW_WAR
	.align		4
.L_103:
        /*0060*/ 	.byte	0x04, 0x36
        /*0062*/ 	.short	(.L_105 - .L_104)
.L_104:
        /*0064*/ 	.word	0x00000008
.L_105:


//--------------------- .nv.info.default_function_kernel_3 --------------------------
	.section	.nv.info.default_function_kernel_3,"",@"SHT_CUDA_INFO"
	.sectionflags	@""
	.align	4


	//----- nvinfo : EIATTR_CUDA_API_VERSION
	.align		4
        /*0000*/ 	.byte	0x04, 0x37
        /*0002*/ 	.short	(.L_107 - .L_106)
.L_106:
        /*0004*/ 	.word	0x00000082


	//----- nvinfo : EIATTR_KPARAM_INFO
	.align		4
.L_107:
        /*0008*/ 	.byte	0x04, 0x17
        /*000a*/ 	.short	(.L_109 - .L_108)
.L_108:
        /*000c*/ 	.word	0x00000000
        /*0010*/ 	.short	0x0000
        /*0012*/ 	.short	0x0000
        /*0014*/ 	.byte	0x00, 0xf5, 0x21, 0x00


	//----- nvinfo : EIATTR_SPARSE_MMA_MASK
	.align		4
.L_109:
        /*0018*/ 	.byte	0x03, 0x50
        /*001a*/ 	.short	0x0000


	//----- nvinfo : EIATTR_MAXREG_COUNT
	.align		4
        /*001c*/ 	.byte	0x03, 0x1b
        /*001e*/ 	.short	0x0040


	//----- nvinfo : EIATTR_MERCURY_ISA_VERSION
	.align		4
        /*0020*/ 	.byte	0x03, 0x5f
        /*0022*/ 	.short	0x0101


	//----- nvinfo : EIATTR_VRC_CTA_INIT_COUNT
	.align		4
        /*0024*/ 	.byte	0x02, 0x4a
	.zero		1
	.zero		1


	//----- nvinfo : EIATTR_EXIT_INSTR_OFFSETS
	.align		4
        /*0028*/ 	.byte	0x04, 0x1c
        /*002a*/ 	.short	(.L_111 - .L_110)


	//   ....[0]....
.L_110:
        /*002c*/ 	.word	0x000000b0


	//----- nvinfo : EIATTR_MAX_THREADS
	.align		4
.L_111:
        /*0030*/ 	.byte	0x04, 0x05
        /*0032*/ 	.short	(.L_113 - .L_112)
.L_112:
        /*0034*/ 	.word	0x00000400
        /*0038*/ 	.word	0x00000001
        /*003c*/ 	.word	0x00000001


	//----- nvinfo : EIATTR_CBANK_PARAM_SIZE
	.align		4
.L_113:
        /*0040*/ 	.byte	0x03, 0x19
        /*0042*/ 	.short	0x0008


	//----- nvinfo : EIATTR_PARAM_CBANK
	.align		4
        /*0044*/ 	.byte	0x04, 0x0a
        /*0046*/ 	.short	(.L_115 - .L_114)
	.align		4
.L_114:
        /*0048*/ 	.word	index@(.nv.constant0.default_function_kernel_3)
        /*004c*/ 	.short	0x0380
        /*004e*/ 	.short	0x0008


	//----- nvinfo : EIATTR_SW_WAR
	.align		4
.L_115:
        /*0050*/ 	.byte	0x04, 0x36
        /*0052*/ 	.short	(.L_117 - .L_116)
.L_116:
        /*0054*/ 	.word	0x00000008
.L_117:


//--------------------- .nv.callgraph             --------------------------
	.section	.nv.callgraph,"",@"SHT_CUDA_CALLGRAPH"
	.align	4
	.sectionentsize	8
	.align		4
        /*0000*/ 	.word	0x00000000
	.align		4
        /*0004*/ 	.word	0xffffffff
	.align		4
        /*0008*/ 	.word	0x00000000
	.align		4
        /*000c*/ 	.word	0xfffffffe
	.align		4
        /*0010*/ 	.word	0x00000000
	.align		4
        /*0014*/ 	.word	0xfffffffd
	.align		4
        /*0018*/ 	.word	0x00000000
	.align		4
        /*001c*/ 	.word	0xfffffffc


//--------------------- .text.default_function_kernel_5 --------------------------
	.section	.text.default_function_kernel_5,"ax",@progbits
	.align	128
        .global         default_function_kernel_5
        .type           default_function_kernel_5,@function
        .size           default_function_kernel_5,(.L_x_8 - default_function_kernel_5)
        .other          default_function_kernel_5,@"STO_CUDA_ENTRY STV_DEFAULT"
default_function_kernel_5:
.text.default_function_kernel_5:
[----:B------:R-:W-:Y:S01]  /*0000*/  LDC R1, c[0x0][0x37c] ;  /* 0x0000df00ff017b82 */ /* 0x000fe20000000800 */
[----:B------:R-:W0:Y:S07]  /*0010*/  S2R R7, SR_TID.X ;  /* 0x0000000000077919 */ /* 0x000e2e0000002100 */
[----:B------:R-:W1:Y:S01]  /*0020*/  S2UR UR4, SR_CTAID.X ;  /* 0x00000000000479c3 */ /* 0x000e620000002500 */
[----:B------:R-:W2:Y:S07]  /*0030*/  LDCU.64 UR6, c[0x0][0x358] ;  /* 0x00006b00ff0677ac */ /* 0x000eae0008000a00 */
[----:B------:R-:W3:Y:S08]  /*0040*/  LDC.64 R4, c[0x0][0x388] ;  /* 0x0000e200ff047b82 */ /* 0x000ef00000000a00 */
[----:B------:R-:W4:Y:S01]  /*0050*/  LDC.64 R2, c[0x0][0x380] ;  /* 0x0000e000ff027b82 */ /* 0x000f220000000a00 */
[----:B-1----:R-:W-:-:S06]  /*0060*/  USHF.L.U32 UR4, UR4, 0xa, URZ ;  /* 0x0000000a04047899 */ /* 0x002fcc00080006ff */
[----:B0-----:R-:W-:-:S05]  /*0070*/  LOP3.LUT R7, R7, UR4, RZ, 0xfc, !PT ;  /* 0x0000000407077c12 */ /* 0x001fca000f8efcff */
[----:B---3--:R-:W-:-:S05]  /*0080*/  IMAD.WIDE.U32 R4, R7, 0x4, R4 ;  /* 0x0000000407047825 */ /* 0x008fca00078e0004 */
[----:B--2---:R-:W2:Y:S01]  /*0090*/  LDG.E.CONSTANT R0, desc[UR6][R4.64] ;  /* 0x0000000604007981 */ /* 0x004ea2000c1e9900 */
[----:B----4-:R-:W-:Y:S01]  /*00a0*/  IMAD.WIDE.U32 R2, R7, 0x4, R2 ;  /* 0x0000000407027825 */ /* 0x010fe200078e0002 */
[----:B------:R-:W-:Y:S03]  /*00b0*/  BSSY.RECONVERGENT B0, `(.L_x_0) ;  /* 0x0000045000007945 */ /* 0x000fe60003800200 */
[----:B------:R-:W-:Y:S01]  /*00c0*/  HFMA2 R7, -RZ, RZ, 1.875, 0 ;  /* 0x3f800000ff077431 */ /* 0x000fe200000001ff */
[----:B--2---:R-:W-:-:S13]  /*00d0*/  FSETP.NEU.AND P0, PT, R0, 1, PT ;  /* 0x3f8000000000780b */ /* 0x004fda0003f0d000 */
[----:B------:R-:W-:Y:S05]  /*00e0*/  @!P0 BRA `(.L_x_1) ;  /* 0x0000000400048947 */ /* 0x000fea0003800000 */
[----:B------:R-:W-:-:S13]  /*00f0*/  FSETP.NAN.AND P0, PT, |R0|, |R0|, PT ;  /* 0x400000000000720b */ /* 0x000fda0003f08200 */
[----:B------:R-:W-:Y:S01]  /*0100*/  @P0 FADD R7, R0, 2 ;  /* 0x4000000000070421 */ /* 0x000fe20000000000 */
[----:B------:R-:W-:Y:S06]  /*0110*/  @P0 BRA `(.L_x_1) ;  /* 0x0000000000f80947 */ /* 0x000fec0003800000 */
[C---:B------:R-:W-:Y:S01]  /*0120*/  FMUL R5, |R0|.reuse, 16777216 ;  /* 0x4b80000000057820 */ /* 0x040fe20000400200 */
[----:B------:R-:W-:Y:S02]  /*0130*/  FSETP.GEU.AND P0, PT, |R0|, 1.175494350822287508e-38, PT ;  /* 0x008000000000780b */ /* 0x000fe40003f0e200 */
[----:B------:R-:W-:Y:S02]  /*0140*/  MOV R10, 0x3a2c32e4 ;  /* 0x3a2c32e4000a7802 */ /* 0x000fe40000000f00 */
[----:B------:R-:W-:-:S04]  /*0150*/  FSEL R5, R5, |R0|, !P0 ;  /* 0x4000000005057208 */ /* 0x000fc80004000000 */
[----:B------:R-:W-:-:S04]  /*0160*/  IADD3 R4, PT, PT, R5, -0x3f3504f3, RZ ;  /* 0xc0cafb0d05047810 */ /* 0x000fc80007ffe0ff */
[----:B------:R-:W-:-:S04]  /*0170*/  LOP3.LUT R4, R4, 0xff800000, RZ, 0xc0, !PT ;  /* 0xff80000004047812 */ /* 0x000fc800078ec0ff */
[-C--:B------:R-:W-:Y:S02]  /*0180*/  IADD3 R5, PT, PT, R5, -R4.reuse, RZ ;  /* 0x8000000405057210 */ /* 0x080fe40007ffe0ff */
[----:B------:R-:W-:-:S03]  /*0190*/  I2FP.F32.S32 R4, R4 ;  /* 0x0000000400047245 */ /* 0x000fc60000201400 */
[C---:B------:R-:W-:Y:S01]  /*01a0*/  FADD R7, R5.reuse, 1 ;  /* 0x3f80000005077421 */ /* 0x040fe20000000000 */
[----:B------:R-:W-:Y:S01]  /*01b0*/  FADD R6, R5, -1 ;  /* 0xbf80000005067421 */ /* 0x000fe20000000000 */
[----:B------:R-:W-:Y:S02]  /*01c0*/  FSEL R5, RZ, -24, P0 ;  /* 0xc1c00000ff057808 */ /* 0x000fe40000000000 */
[----:B------:R-:W-:Y:S01]  /*01d0*/  FSETP.NEU.AND P0, PT, |R0|, +INF , PT ;  /* 0x7f8000000000780b */ /* 0x000fe20003f0d200 */
[----:B------:R-:W-:Y:S01]  /*01e0*/  FADD R8, R6, R6 ;  /* 0x0000000606087221 */ /* 0x000fe20000000000 */
[----:B------:R-:W0:Y:S01]  /*01f0*/  MUFU.RCP R7, R7 ;  /* 0x0000000700077308 */ /* 0x000e220000001000 */
[----:B------:R-:W-:Y:S01]  /*0200*/  FFMA R4, R4, 1.1920928955078125e-07, R5 ;  /* 0x3400000004047823 */ /* 0x000fe20000000005 */
[----:B------:R-:W-:-:S13]  /*0210*/  FSETP.NEU.AND P0, PT, R0, RZ, P0 ;  /* 0x000000ff0000720b */ /* 0x000fda000070d000 */
[----:B------:R-:W-:Y:S01]  /*0220*/  @!P0 FADD R0, R0, R0 ;  /* 0x0000000000008221 */ /* 0x000fe20000000000 */
[----:B0-----:R-:W-:-:S04]  /*0230*/  FMUL R9, R7, R8 ;  /* 0x0000000807097220 */ /* 0x001fc80000400000 */
[----:B------:R-:W-:Y:S01]  /*0240*/  FADD R8, R6, -R9 ;  /* 0x8000000906087221 */ /* 0x000fe20000000000 */
[CC--:B------:R-:W-:Y:S01]  /*0250*/  FMUL R5, R9.reuse, R9.reuse ;  /* 0x0000000909057220 */ /* 0x0c0fe20000400000 */
[----:B------:R-:W-:Y:S02]  /*0260*/  FFMA R13, R9, 1.4426950216293334961, R4 ;  /* 0x3fb8aa3b090d7823 */ /* 0x000fe40000000004 */
[----:B------:R-:W-:Y:S01]  /*0270*/  FADD R11, R8, R8 ;  /* 0x00000008080b7221 */ /* 0x000fe20000000000 */
[C---:B------:R-:W-:Y:S01]  /*0280*/  FFMA R8, R5.reuse, R10, 0.0032181653659790754318 ;  /* 0x3b52e7db05087423 */ /* 0x040fe2000000000a */
[----:B------:R-:W-:Y:S02]  /*0290*/  FADD R4, R4, -R13 ;  /* 0x8000000d04047221 */ /* 0x000fe40000000000 */
[----:B------:R-:W-:Y:S01]  /*02a0*/  FFMA R6, R6, -R9, R11 ;  /* 0x8000000906067223 */ /* 0x000fe2000000000b */
[----:B------:R-:W-:Y:S01]  /*02b0*/  FFMA R8, R5, R8, 0.018033718690276145935 ;  /* 0x3c93bb7305087423 */ /* 0x000fe20000000008 */
[----:B------:R-:W-:-:S02]  /*02c0*/  FFMA R11, R9, 1.4426950216293334961, R4 ;  /* 0x3fb8aa3b090b7823 */ /* 0x000fc40000000004 */
[----:B------:R-:W-:Y:S01]  /*02d0*/  FMUL R6, R7, R6 ;  /* 0x0000000607067220 */ /* 0x000fe20000400000 */
[----:B------:R-:W-:-:S03]  /*02e0*/  FFMA R8, R5, R8, 0.12022458761930465698 ;  /* 0x3df6384f05087423 */ /* 0x000fc60000000008 */
[----:B------:R-:W-:Y:S01]  /*02f0*/  FFMA R4, R6, 1.4426950216293334961, R11 ;  /* 0x3fb8aa3b06047823 */ /* 0x000fe2000000000b */
[----:B------:R-:W-:-:S03]  /*0300*/  FMUL R8, R5, R8 ;  /* 0x0000000805087220 */ /* 0x000fc60000400000 */
[----:B------:R-:W-:Y:S01]  /*0310*/  FFMA R7, R9, 1.9251366722983220825e-08, R4 ;  /* 0x32a55e3409077823 */ /* 0x000fe20000000004 */
[----:B------:R-:W-:-:S04]  /*0320*/  FMUL R5, R8, 3 ;  /* 0x4040000008057820 */ /* 0x000fc80000400000 */
[----:B------:R-:W-:Y:S01]  /*0330*/  FFMA R5, R6, R5, R7 ;  /* 0x0000000506057223 */ /* 0x000fe20000000007 */
[----:B------:R-:W-:-:S03]  /*0340*/  HFMA2 R7, -RZ, RZ, 0.64013671875, -15.109375 ;  /* 0x391fcb8eff077431 */ /* 0x000fc600000001ff */
[----:B------:R-:W-:-:S04]  /*0350*/  FFMA R8, R9, R8, R5 ;  /* 0x0000000809087223 */ /* 0x000fc80000000005 */
[----:B------:R-:W-:-:S04]  /*0360*/  FADD R4, R13, R8 ;  /* 0x000000080d047221 */ /* 0x000fc80000000000 */
[----:B------:R-:W-:Y:S01]  /*0370*/  FMUL R5, R4, 2 ;  /* 0x4000000004057820 */ /* 0x000fe20000400000 */
[----:B------:R-:W-:-:S03]  /*0380*/  FADD R13, -R13, R4 ;  /* 0x000000040d0d7221 */ /* 0x000fc60000000100 */
[----:B------:R-:W0:Y:S01]  /*0390*/  FRND R6, R5 ;  /* 0x0000000500067307 */ /* 0x000e220000201000 */
[----:B------:R-:W-:Y:S01]  /*03a0*/  FADD R13, R8, -R13 ;  /* 0x8000000d080d7221 */ /* 0x000fe20000000000 */
[----:B------:R-:W-:Y:S01]  /*03b0*/  FFMA R4, R4, 2, -R5 ;  /* 0x4000000004047823 */ /* 0x000fe20000000805 */
[----:B------:R-:W-:-:S03]  /*03c0*/  FSETP.GT.AND P2, PT, |R5|, 152, PT ;  /* 0x431800000500780b */ /* 0x000fc60003f44200 */
[----:B------:R-:W-:Y:S01]  /*03d0*/  FFMA R13, R13, 2, R4 ;  /* 0x400000000d0d7823 */ /* 0x000fe20000000004 */
[----:B0-----:R-:W-:Y:S01]  /*03e0*/  FADD R4, R5, -R6 ;  /* 0x8000000605047221 */ /* 0x001fe20000000000 */
[----:B------:R-:W-:-:S03]  /*03f0*/  FSETP.GT.AND P1, PT, R6, RZ, PT ;  /* 0x000000ff0600720b */ /* 0x000fc60003f24000 */
[----:B------:R-:W-:Y:S01]  /*0400*/  FADD R4, R4, R13 ;  /* 0x0000000d04047221 */ /* 0x000fe20000000000 */
[----:B------:R-:W-:Y:S02]  /*0410*/  SEL R6, RZ, 0x83000000, P1 ;  /* 0x83000000ff067807 */ /* 0x000fe40000800000 */
[----:B------:R-:W-:Y:S01]  /*0420*/  FSETP.GEU.AND P1, PT, R5, RZ, PT ;  /* 0x000000ff0500720b */ /* 0x000fe20003f2e000 */
[----:B------:R-:W-:Y:S01]  /*0430*/  FFMA R7, R4, R7, 0.0013391353422775864601 ;  /* 0x3aaf85ed04077423 */ /* 0x000fe20000000007 */
[----:B------:R-:W-:-:S03]  /*0440*/  IADD3 R8, PT, PT, R6, 0x7f000000, RZ ;  /* 0x7f00000006087810 */ /* 0x000fc60007ffe0ff */
[C---:B------:R-:W-:Y:S02]  /*0450*/  FFMA R9, R4.reuse, R7, 0.0096188392490148544312 ;  /* 0x3c1d985604097423 */ /* 0x040fe40000000007 */
[----:B------:R-:W0:Y:S02]  /*0460*/  F2I.NTZ R7, R5 ;  /* 0x0000000500077305 */ /* 0x000e240000203100 */
[----:B------:R-:W-:-:S04]  /*0470*/  FFMA R9, R4, R9, 0.055503588169813156128 ;  /* 0x3d6357bb04097423 */ /* 0x000fc80000000009 */
[----:B------:R-:W-:-:S04]  /*0480*/  FFMA R9, R4, R9, 0.24022644758224487305 ;  /* 0x3e75fdec04097423 */ /* 0x000fc80000000009 */
[----:B------:R-:W-:-:S04]  /*0490*/  FFMA R9, R4, R9, 0.69314718246459960938 ;  /* 0x3f31721804097423 */ /* 0x000fc80000000009 */
[----:B------:R-:W-:Y:S01]  /*04a0*/  FFMA R9, R4, R9, 1 ;  /* 0x3f80000004097423 */ /* 0x000fe20000000009 */
[----:B0-----:R-:W-:Y:S02]  /*04b0*/  LEA R6, R7, -R6, 0x17 ;  /* 0x8000000607067211 */ /* 0x001fe400078eb8ff */
[----:B------:R-:W-:Y:S01]  /*04c0*/  FSEL R7, RZ, +INF , !P1 ;  /* 0x7f800000ff077808 */ /* 0x000fe20004800000 */
[----:B------:R-:W-:-:S04]  /*04d0*/  FMUL R9, R8, R9 ;  /* 0x0000000908097220 */ /* 0x000fc80000400000 */
[----:B------:R-:W-:Y:S01]  /*04e0*/  @!P2 FMUL R7, R6, R9 ;  /* 0x000000090607a220 */ /* 0x000fe20000400000 */
[----:B------:R-:W-:-:S07]  /*04f0*/  @!P0 LOP3.LUT R7, R0, 0x7fffffff, RZ, 0xc0, !PT ;  /* 0x7fffffff00078812 */ /* 0x000fce00078ec0ff */
.L_x_1:
[----:B------:R-:W-:Y:S05]  /*0500*/  BSYNC.RECONVERGENT B0 ;  /* 0x0000000000007941 */ /* 0x000fea0003800200 */
.L_x_0:
[----:B------:R-:W-:Y:S01]  /*0510*/  STG.E desc[UR6][R2.64], R7 ;  /* 0x0000000702007986 */ /* 0x000fe2000c101906 */
[----:B------:R-:W-:Y:S05]  /*0520*/  EXIT ;  /* 0x000000000000794d */ /* 0x000fea0003800000 */
.L_x_2:
[----:B------:R-:W-:-:S00]  /*0530*/  BRA `(.L_x_2) ;  /* 0xfffffffc00fc7947 */ /* 0x000fc0000383ffff */
[----:B------:R-:W-:-:S00]  /*0540*/  NOP ;  /* 0x0000000000007918 */ /* 0x000fc00000000000 */
        /* <DEDUP_REMOVED lines=11> */
.L_x_8:


//--------------------- .text.default_function_kernel_4 --------------------------
	.section	.text.default_function_kernel_4,"ax",@progbits
	.align	128
        .global         default_function_kernel_4
        .type           default_function_kernel_4,@function
        .size           default_function_kernel_4,(.L_x_9 - default_function_kernel_4)
        .other          default_function_kernel_4,@"STO_CUDA_ENTRY STV_DEFAULT"
default_function_kernel_4:
.text.default_function_kernel_4:
        /* <DEDUP_REMOVED lines=8> */
[----:B---3--:R-:W-:-:S04]  /*0080*/  IMAD.WIDE.U32 R4, R7, 0x4, R4 ;  /* 0x0000000407047825 */ /* 0x008fc800078e0004 */
[----:B----4-:R-:W-:Y:S02]  /*0090*/  IMAD.WIDE.U32 R2, R7, 0x4, R2 ;  /* 0x0000000407027825 */ /* 0x010fe400078e0002 */
[----:B--2---:R-:W2:Y:S04]  /*00a0*/  LDG.E.CONSTANT R5, desc[UR6][R4.64] ;  /* 0x0000000604057981 */ /* 0x004ea8000c1e9900 */
[----:B------:R-:W2:Y:S02]  /*00b0*/  LDG.E R0, desc[UR6][R2.64] ;  /* 0x0000000602007981 */ /* 0x000ea4000c1e1900 */
[----:B--2---:R-:W-:-:S05]  /*00c0*/  FMUL R7, R0, R5 ;  /* 0x0000000500077220 */ /* 0x004fca0000400000 */
[----:B------:R-:W-:Y:S01]  /*00d0*/  STG.E desc[UR6][R2.64], R7 ;  /* 0x0000000702007986 */ /* 0x000fe2000c101906 */
[----:B------:R-:W-:Y:S05]  /*00e0*/  EXIT ;  /* 0x000000000000794d */ /* 0x000fea0003800000 */
.L_x_3:
        /* <DEDUP_REMOVED lines=9> */
.L_x_9:


//--------------------- .text.default_function_kernel_2 --------------------------
	.section	.text.default_function_kernel_2,"ax",@progbits
	.align	128
        .global         default_function_kernel_2
        .type           default_function_kernel_2,@function
        .size           default_function_kernel_2,(.L_x_10 - default_function_kernel_2)
        .other          default_function_kernel_2,@"STO_CUDA_ENTRY STV_DEFAULT"
default_function_kernel_2:
.text.default_function_kernel_2:
[----:B------:R-:W-:Y:S01]  /*0000*/  LDC R1, c[0x0][0x37c] ;  /* 0x0000df00ff017b82 */ /* 0x000fe20000000800 */
[----:B------:R-:W0:Y:S07]  /*0010*/  S2R R5, SR_TID.X ;  /* 0x0000000000057919 */ /* 0x000e2e0000002100 */
[----:B------:R-:W1:Y:S01]  /*0020*/  S2UR UR4, SR_CTAID.X ;  /* 0x00000000000479c3 */ /* 0x000e620000002500 */
[----:B------:R-:W2:Y:S07]  /*0030*/  LDCU.64 UR6, c[0x0][0x358] ;  /* 0x00006b00ff0677ac */ /* 0x000eae0008000a00 */
[----:B------:R-:W3:Y:S01]  /*0040*/  LDC.64 R2, c[0x0][0x380] ;  /* 0x0000e000ff027b82 */ /* 0x000ee20000000a00 */
[----:B-1----:R-:W-:-:S06]  /*0050*/  USHF.L.U32 UR4, UR4, 0xa, URZ ;  /* 0x0000000a04047899 */ /* 0x002fcc00080006ff */
[----:B0-----:R-:W-:-:S05]  /*0060*/  LOP3.LUT R5, R5, UR4, RZ, 0xfc, !PT ;  /* 0x0000000405057c12 */ /* 0x001fca000f8efcff */
[----:B---3--:R-:W-:-:S05]  /*0070*/  IMAD.WIDE.U32 R2, R5, 0x4, R2 ;  /* 0x0000000405027825 */ /* 0x008fca00078e0002 */
[----:B--2---:R-:W2:Y:S02]  /*0080*/  LDG.E R0, desc[UR6][R2.64] ;  /* 0x0000000602007981 */ /* 0x004ea4000c1e1900 */
[----:B--2---:R-:W-:-:S05]  /*0090*/  FADD R5, R0, 3 ;  /* 0x4040000000057421 */ /* 0x004fca0000000000 */
[----:B------:R-:W-:Y:S01]  /*00a0*/  STG.E desc[UR6][R2.64], R5 ;  /* 0x0000000502007986 */ /* 0x000fe2000c101906 */
[----:B------:R-:W-:Y:S05]  /*00b0*/  EXIT ;  /* 0x000000000000794d */ /* 0x000fea0003800000 */
.L_x_4:
        /* <DEDUP_REMOVED lines=12> */
.L_x_10:


//--------------------- .text.default_function_kernel --------------------------
	.section	.text.default_function_kernel,"ax",@progbits
	.align	128
        .global         default_function_kernel
        .type           default_function_kernel,@function
        .size           default_function_kernel,(.L_x_11 - default_function_kernel)
        .other          default_function_kernel,@"STO_CUDA_ENTRY STV_DEFAULT"
default_function_kernel:
.text.default_function_kernel:
        /* <DEDUP_REMOVED lines=8> */
[----:B---3--:R-:W-:-:S06]  /*0080*/  IMAD.WIDE.U32 R2, R7, 0x4, R2 ;  /* 0x0000000407027825 */ /* 0x008fcc00078e0002 */
[----:B--2---:R-:W2:Y:S01]  /*0090*/  LDG.E.CONSTANT R3, desc[UR6][R2.64] ;  /* 0x0000000602037981 */ /* 0x004ea2000c1e9900 */
[----:B----4-:R-:W-:-:S05]  /*00a0*/  IMAD.WIDE.U32 R4, R7, 0x4, R4 ;  /* 0x0000000407047825 */ /* 0x010fca00078e0004 */
[----:B--2---:R-:W-:Y:S01]  /*00b0*/  STG.E desc[UR6][R4.64], R3 ;  /* 0x0000000304007986 */ /* 0x004fe2000c101906 */
[----:B------:R-:W-:Y:S05]  /*00c0*/  EXIT ;  /* 0x000000000000794d */ /* 0x000fea0003800000 */
.L_x_5:
        /* <DEDUP_REMOVED lines=11> */
.L_x_11:


//--------------------- .text.default_function_kernel_1 --------------------------
	.section	.text.default_function_kernel_1,"ax",@progbits
	.align	128
        .global         default_function_kernel_1
        .type           default_function_kernel_1,@function
        .size           default_function_kernel_1,(.L_x_12 - default_function_kernel_1)
        .other          default_function_kernel_1,@"STO_CUDA_ENTRY STV_DEFAULT"
default_function_kernel_1:
.text.default_function_kernel_1:
[----:B------:R-:W-:Y:S01]  /*0000*/  LDC R1, c[0x0][0x37c] ;  /* 0x0000df00ff017b82 */ /* 0x000fe20000000800 */
[----:B------:R-:W0:Y:S01]  /*0010*/  S2R R0, SR_CTAID.X ;  /* 0x0000000000007919 */ /* 0x000e220000002500 */
[----:B------:R-:W1:Y:S01]  /*0020*/  LDCU.64 UR4, c[0x0][0x358] ;  /* 0x00006b00ff0477ac */ /* 0x000e620008000a00 */
[----:B------:R-:W2:Y:S01]  /*0030*/  S2R R5, SR_TID.X ;  /* 0x0000000000057919 */ /* 0x000ea20000002100 */
[C---:B0-----:R-:W-:Y:S01]  /*0040*/  IMAD.SHL.U32 R2, R0.reuse, 0x80, RZ ;  /* 0x0000008000027824 */ /* 0x041fe200078e00ff */
[--C-:B--2---:R-:W-:Y:S01]  /*0050*/  SHF.R.U32.HI R3, RZ, 0x3, R5.reuse ;  /* 0x00000003ff037819 */ /* 0x104fe20000011605 */
[--C-:B------:R-:W-:Y:S01]  /*0060*/  IMAD R7, R0, 0x40, R5.reuse ;  /* 0x0000004000077824 */ /* 0x100fe200078e0205 */
[----:B------:R-:W-:Y:S02]  /*0070*/  SHF.R.U32.HI R5, RZ, 0x8, R5 ;  /* 0x00000008ff057819 */ /* 0x000fe40000011605 */
[----:B------:R-:W-:Y:S01]  /*0080*/  LOP3.LUT R2, R2, R3, RZ, 0xfc, !PT ;  /* 0x0000000302027212 */ /* 0x000fe200078efcff */
[----:B------:R-:W-:-:S04]  /*0090*/  IMAD.HI.U32 R4, R7, -0x77777777, RZ ;  /* 0x8888888907047827 */ /* 0x000fc800078e00ff */
[----:B------:R-:W-:Y:S01]  /*00a0*/  IMAD.HI.U32 R3, R2, -0x77777777, RZ ;  /* 0x8888888902037827 */ /* 0x000fe200078e00ff */
[----:B------:R-:W-:-:S04]  /*00b0*/  SHF.R.U32.HI R4, RZ, 0x6, R4 ;  /* 0x00000006ff047819 */ /* 0x000fc80000011604 */
[----:B------:R-:W-:Y:S01]  /*00c0*/  SHF.R.U32.HI R3, RZ, 0x8, R3 ;  /* 0x00000008ff037819 */ /* 0x000fe20000011603 */
[----:B------:R-:W-:-:S04]  /*00d0*/  IMAD R4, R4, -0x78, R7 ;  /* 0xffffff8804047824 */ /* 0x000fc800078e0207 */
[----:B------:R-:W-:Y:S01]  /*00e0*/  IMAD R3, R3, -0x1e0, R2 ;  /* 0xfffffe2003037824 */ /* 0x000fe200078e0202 */
[----:B------:R-:W-:-:S04]  /*00f0*/  SHF.L.U32 R2, R0, 0x2, RZ ;  /* 0x0000000200027819 */ /* 0x000fc800000006ff */
[----:B------:R-:W-:Y:S02]  /*0100*/  LOP3.LUT R6, R3, 0xffff, RZ, 0xc0, !PT ;  /* 0x0000ffff03067812 */ /* 0x000fe400078ec0ff */
[----:B------:R-:W-:Y:S02]  /*0110*/  LOP3.LUT R5, R2, R5, RZ, 0xfc, !PT ;  /* 0x0000000502057212 */ /* 0x000fe400078efcff */
[----:B------:R-:W0:Y:S01]  /*0120*/  LDC.64 R2, c[0x0][0x380] ;  /* 0x0000e000ff027b82 */ /* 0x000e220000000a00 */
[----:B------:R-:W-:Y:S02]  /*0130*/  IMAD R8, R6, 0x1112, RZ ;  /* 0x0000111206087824 */ /* 0x000fe400078e02ff */
[----:B------:R-:W-:-:S03]  /*0140*/  IMAD.HI.U32 R6, R5, -0x77777777, RZ ;  /* 0x8888888905067827 */ /* 0x000fc600078e00ff */
[----:B------:R-:W-:Y:S02]  /*0150*/  SHF.R.U32.HI R5, RZ, 0x10, R8 ;  /* 0x00000010ff057819 */ /* 0x000fe40000011608 */
[----:B------:R-:W-:-:S03]  /*0160*/  SHF.R.U32.HI R9, RZ, 0x3, R6 ;  /* 0x00000003ff097819 */ /* 0x000fc60000011606 */
[----:B------:R-:W-:Y:S01]  /*0170*/  IMAD.SHL.U32 R5, R5, 0x4, RZ ;  /* 0x0000000405057824 */ /* 0x000fe200078e00ff */
[----:B------:R-:W-:-:S04]  /*0180*/  LEA R4, R4, R9, 0x7 ;  /* 0x0000000904047211 */ /* 0x000fc800078e38ff */
[----:B------:R-:W-:-:S04]  /*0190*/  LOP3.LUT R5, R5, 0xffff, RZ, 0xc0, !PT ;  /* 0x0000ffff05057812 */ /* 0x000fc800078ec0ff */
[----:B------:R-:W-:-:S05]  /*01a0*/  IADD3 R5, PT, PT, R5, R4, RZ ;  /* 0x0000000405057210 */ /* 0x000fca0007ffe0ff */
[----:B0-----:R-:W-:Y:S02]  /*01b0*/  IMAD.WIDE.U32 R2, R5, 0x4, R2 ;  /* 0x0000000405027825 */ /* 0x001fe400078e0002 */
[----:B------:R-:W0:Y:S04]  /*01c0*/  LDC.64 R4, c[0x0][0x388] ;  /* 0x0000e200ff047b82 */ /* 0x000e280000000a00 */
[----:B-1----:R-:W2:Y:S01]  /*01d0*/  LDG.E.CONSTANT R3, desc[UR4][R2.64] ;  /* 0x0000000402037981 */ /* 0x002ea2000c1e9900 */
[----:B------:R-:W-:-:S04]  /*01e0*/  IMAD R7, R0, 0x3c0, R7 ;  /* 0x000003c000077824 */ /* 0x000fc800078e0207 */
[----:B0-----:R-:W-:-:S05]  /*01f0*/  IMAD.WIDE.U32 R4, R7, 0x4, R4 ;  /* 0x0000000407047825 */ /* 0x001fca00078e0004 */
[----:B--2---:R-:W-:Y:S01]  /*0200*/  STG.E desc[UR4][R4.64], R3 ;  /* 0x0000000304007986 */ /* 0x004fe2000c101904 */
[----:B------:R-:W-:Y:S05]  /*0210*/  EXIT ;  /* 0x000000000000794d */ /* 0x000fea0003800000 */
.L_x_6:
        /* <DEDUP_REMOVED lines=14> */
.L_x_12:


//--------------------- .text.default_function_kernel_3 --------------------------
	.section	.text.default_function_kernel_3,"ax",@progbits
	.align	128
        .global         default_function_kernel_3
        .type           default_function_kernel_3,@function
        .size           default_function_kernel_3,(.L_x_13 - default_function_kernel_3)
        .other          default_function_kernel_3,@"STO_CUDA_ENTRY STV_DEFAULT"
default_function_kernel_3:
.text.default_function_kernel_3:
        /* <DEDUP_REMOVED lines=9> */
[----:B--2---:R-:W-:-:S05]  /*0090*/  FADD R5, -R0, 11 ;  /* 0x4130000000057421 */ /* 0x004fca0000000100 */
[----:B------:R-:W-:Y:S01]  /*00a0*/  STG.E desc[UR6][R2.64], R5 ;  /* 0x0000000502007986 */ /* 0x000fe2000c101906 */
[----:B------:R-:W-:Y:S05]  /*00b0*/  EXIT ;  /* 0x000000000000794d */ /* 0x000fea0003800000 */
.L_x_7:
        /* <DEDUP_REMOVED lines=12> */
.L_x_13:


//--------------------- .nv.shared.reserved.0     --------------------------
	.section	.nv.shared.reserved.0,"aw",@nobits
	.weak		__nv_reservedSMEM_offset_0_alias
	.size		__nv_reservedSMEM_offset_0_alias, 0, 64
	.other		__nv_reservedSMEM_offset_0_alias,@"STO_CUDA_RESERVED_SHARED STV_DEFAULT"
__nv_reservedSMEM_offset_0_alias:
	.zero		0
	.zero		64


//--------------------- .nv.constant0.default_function_kernel_5 --------------------------
	.section	.nv.constant0.default_function_kernel_5,"a",@progbits
	.sectionflags	@""
	.align	4
.nv.constant0.default_function_kernel_5:
	.zero		912


//--------------------- .nv.constant0.default_function_kernel_4 --------------------------
	.section	.nv.constant0.default_function_kernel_4,"a",@progbits
	.sectionflags	@""
	.align	4
.nv.constant0.default_function_kernel_4:
	.zero		912


//--------------------- .nv.constant0.default_function_kernel_2 --------------------------
	.section	.nv.constant0.default_function_kernel_2,"a",@progbits
	.sectionflags	@""
	.align	4
.nv.constant0.default_function_kernel_2:
	.zero		904


//--------------------- .nv.constant0.default_function_kernel --------------------------
	.section	.nv.constant0.default_function_kernel,"a",@progbits
	.sectionflags	@""
	.align	4
.nv.constant0.default_function_kernel:
	.zero		912


//--------------------- .nv.constant0.default_function_kernel_1 --------------------------
	.section	.nv.constant0.default_function_kernel_1,"a",@progbits
	.sectionflags	@""
	.align	4
.nv.constant0.default_function_kernel_1:
	.zero		912


//--------------------- .nv.constant0.default_function_kernel_3 --------------------------
	.section	.nv.constant0.default_function_kernel_3,"a",@progbits
	.sectionflags	@""
	.align	4
.nv.constant0.default_function_kernel_3:
	.zero		904


//--------------------- SYMBOLS --------------------------

	.type		.nv.reservedSmem.offset0,@object
	.size		.nv.reservedSmem.offset0,0x4
